//
// Generated by NVIDIA NVVM Compiler
//
// Compiler Build ID: CL-36424714
// Cuda compilation tools, release 13.0, V13.0.88
// Based on NVVM 20.0.0
//

.version 9.0
.target sm_100
.address_size 64

	// .globl	_Z30test_atomicAdd_high_contentionPjPm

.visible .entry _Z30test_atomicAdd_high_contentionPjPm(
	.param .u64 .ptr .align 1 _Z30test_atomicAdd_high_contentionPjPm_param_0,
	.param .u64 .ptr .align 1 _Z30test_atomicAdd_high_contentionPjPm_param_1
)
{
	.reg .pred 	%p<2>;
	.reg .b32 	%r<13>;
	.reg .b64 	%rd<29>;

	ld.param.u64 	%rd6, [_Z30test_atomicAdd_high_contentionPjPm_param_0];
	ld.param.u64 	%rd4, [_Z30test_atomicAdd_high_contentionPjPm_param_1];
	cvta.to.global.u64 	%rd1, %rd6;
	mov.b64 	%rd28, 0;
	mov.b32 	%r12, 0;
$L__BB0_1:
	// begin inline asm
	mov.u64 %rd7, %globaltimer;
	// end inline asm
	atom.global.add.u32 	%r4, [%rd1], 1;
	// begin inline asm
	mov.u64 %rd8, %globaltimer;
	// end inline asm
	// begin inline asm
	mov.u64 %rd9, %globaltimer;
	// end inline asm
	atom.global.add.u32 	%r5, [%rd1], 1;
	// begin inline asm
	mov.u64 %rd10, %globaltimer;
	// end inline asm
	add.s64 	%rd15, %rd28, %rd8;
	add.s64 	%rd16, %rd7, %rd9;
	// begin inline asm
	mov.u64 %rd11, %globaltimer;
	// end inline asm
	atom.global.add.u32 	%r6, [%rd1], 1;
	// begin inline asm
	mov.u64 %rd12, %globaltimer;
	// end inline asm
	add.s64 	%rd17, %rd15, %rd10;
	add.s64 	%rd18, %rd16, %rd11;
	// begin inline asm
	mov.u64 %rd13, %globaltimer;
	// end inline asm
	atom.global.add.u32 	%r7, [%rd1], 1;
	// begin inline asm
	mov.u64 %rd14, %globaltimer;
	// end inline asm
	add.s64 	%rd19, %rd17, %rd12;
	add.s64 	%rd20, %rd18, %rd13;
	sub.s64 	%rd21, %rd19, %rd20;
	add.s64 	%rd28, %rd21, %rd14;
	add.s32 	%r12, %r12, 4;
	setp.ne.s32 	%p1, %r12, 100;
	@%p1 bra 	$L__BB0_1;
	cvta.to.global.u64 	%rd22, %rd4;
	shr.u64 	%rd23, %rd28, 2;
	mul.hi.u64 	%rd24, %rd23, 2951479051793528259;
	shr.u64 	%rd25, %rd24, 2;
	mov.u32 	%r8, %tid.x;
	mov.u32 	%r9, %ntid.x;
	mov.u32 	%r10, %ctaid.x;
	mad.lo.s32 	%r11, %r10, %r9, %r8;
	mul.wide.s32 	%rd26, %r11, 8;
	add.s64 	%rd27, %rd22, %rd26;
	st.global.u64 	[%rd27], %rd25;
	ret;

}
	// .globl	_Z31test_atomicExch_high_contentionPjPm
.visible .entry _Z31test_atomicExch_high_contentionPjPm(
	.param .u64 .ptr .align 1 _Z31test_atomicExch_high_contentionPjPm_param_0,
	.param .u64 .ptr .align 1 _Z31test_atomicExch_high_contentionPjPm_param_1
)
{
	.reg .pred 	%p<2>;
	.reg .b32 	%r<20>;
	.reg .b64 	%rd<29>;

	ld.param.u64 	%rd6, [_Z31test_atomicExch_high_contentionPjPm_param_0];
	ld.param.u64 	%rd4, [_Z31test_atomicExch_high_contentionPjPm_param_1];
	cvta.to.global.u64 	%rd1, %rd6;
	mov.u32 	%r8, %ctaid.x;
	mov.u32 	%r9, %ntid.x;
	mov.u32 	%r10, %tid.x;
	mad.lo.s32 	%r1, %r8, %r9, %r10;
	add.s32 	%r18, %r1, 3;
	mov.b64 	%rd28, 0;
	mov.b32 	%r19, 3;
$L__BB1_1:
	// begin inline asm
	mov.u64 %rd7, %globaltimer;
	// end inline asm
	add.s32 	%r11, %r18, -2;
	add.s32 	%r12, %r18, -3;
	atom.global.exch.b32 	%r13, [%rd1], %r12;
	// begin inline asm
	mov.u64 %rd8, %globaltimer;
	// end inline asm
	// begin inline asm
	mov.u64 %rd9, %globaltimer;
	// end inline asm
	atom.global.exch.b32 	%r14, [%rd1], %r11;
	// begin inline asm
	mov.u64 %rd10, %globaltimer;
	// end inline asm
	add.s64 	%rd15, %rd28, %rd8;
	add.s64 	%rd16, %rd7, %rd9;
	// begin inline asm
	mov.u64 %rd11, %globaltimer;
	// end inline asm
	add.s32 	%r15, %r18, -1;
	atom.global.exch.b32 	%r16, [%rd1], %r15;
	// begin inline asm
	mov.u64 %rd12, %globaltimer;
	// end inline asm
	add.s64 	%rd17, %rd15, %rd10;
	add.s64 	%rd18, %rd16, %rd11;
	// begin inline asm
	mov.u64 %rd13, %globaltimer;
	// end inline asm
	atom.global.exch.b32 	%r17, [%rd1], %r18;
	// begin inline asm
	mov.u64 %rd14, %globaltimer;
	// end inline asm
	add.s64 	%rd19, %rd17, %rd12;
	add.s64 	%rd20, %rd18, %rd13;
	sub.s64 	%rd21, %rd19, %rd20;
	add.s64 	%rd28, %rd21, %rd14;
	add.s32 	%r19, %r19, 4;
	add.s32 	%r18, %r18, 4;
	setp.ne.s32 	%p1, %r19, 103;
	@%p1 bra 	$L__BB1_1;
	cvta.to.global.u64 	%rd22, %rd4;
	shr.u64 	%rd23, %rd28, 2;
	mul.hi.u64 	%rd24, %rd23, 2951479051793528259;
	shr.u64 	%rd25, %rd24, 2;
	mul.wide.s32 	%rd26, %r1, 8;
	add.s64 	%rd27, %rd22, %rd26;
	st.global.u64 	[%rd27], %rd25;
	ret;

}
	// .globl	_Z16test_normal_readPjPm
.visible .entry _Z16test_normal_readPjPm(
	.param .u64 .ptr .align 1 _Z16test_normal_readPjPm_param_0,
	.param .u64 .ptr .align 1 _Z16test_normal_readPjPm_param_1
)
{
	.reg .b32 	%r<13>;
	.reg .b64 	%rd<14>;

	ld.param.u64 	%rd3, [_Z16test_normal_readPjPm_param_0];
	ld.param.u64 	%rd4, [_Z16test_normal_readPjPm_param_1];
	cvta.to.global.u64 	%rd5, %rd4;
	cvta.to.global.u64 	%rd6, %rd3;
	mov.u32 	%r1, %ctaid.x;
	mov.u32 	%r2, %ntid.x;
	mov.u32 	%r3, %tid.x;
	mad.lo.s32 	%r4, %r1, %r2, %r3;
	// begin inline asm
	mov.u64 %rd1, %globaltimer;
	// end inline asm
	shr.s32 	%r5, %r4, 31;
	shr.u32 	%r6, %r5, 22;
	add.s32 	%r7, %r4, %r6;
	and.b32  	%r8, %r7, -1024;
	sub.s32 	%r9, %r4, %r8;
	mul.wide.s32 	%rd7, %r9, 4;
	add.s64 	%rd8, %rd6, %rd7;
	ld.global.u32 	%r10, [%rd8];
	mov.u32 	%r12, %r10;
	// begin inline asm
	mov.u64 %rd2, %globaltimer;
	// end inline asm
	sub.s64 	%rd11, %rd2, %rd1;
	mul.wide.s32 	%rd12, %r4, 8;
	add.s64 	%rd13, %rd5, %rd12;
	st.global.u64 	[%rd13], %rd11;
	mov.u32 	%r11, %r12;
	ret;

}
	// .globl	_Z18test_volatile_readPjPm
.visible .entry _Z18test_volatile_readPjPm(
	.param .u64 .ptr .align 1 _Z18test_volatile_readPjPm_param_0,
	.param .u64 .ptr .align 1 _Z18test_volatile_readPjPm_param_1
)
{
	.reg .b32 	%r<13>;
	.reg .b64 	%rd<14>;

	ld.param.u64 	%rd3, [_Z18test_volatile_readPjPm_param_0];
	ld.param.u64 	%rd4, [_Z18test_volatile_readPjPm_param_1];
	cvta.to.global.u64 	%rd5, %rd4;
	cvta.to.global.u64 	%rd6, %rd3;
	mov.u32 	%r1, %ctaid.x;
	mov.u32 	%r2, %ntid.x;
	mov.u32 	%r3, %tid.x;
	mad.lo.s32 	%r4, %r1, %r2, %r3;
	// begin inline asm
	mov.u64 %rd1, %globaltimer;
	// end inline asm
	shr.s32 	%r5, %r4, 31;
	shr.u32 	%r6, %r5, 22;
	add.s32 	%r7, %r4, %r6;
	and.b32  	%r8, %r7, -1024;
	sub.s32 	%r9, %r4, %r8;
	mul.wide.s32 	%rd7, %r9, 4;
	add.s64 	%rd8, %rd6, %rd7;
	ld.volatile.global.u32 	%r10, [%rd8];
	mov.u32 	%r12, %r10;
	// begin inline asm
	mov.u64 %rd2, %globaltimer;
	// end inline asm
	sub.s64 	%rd11, %rd2, %rd1;
	mul.wide.s32 	%rd12, %r4, 8;
	add.s64 	%rd13, %rd5, %rd12;
	st.global.u64 	[%rd13], %rd11;
	mov.u32 	%r11, %r12;
	ret;

}
	// .globl	_Z29test_atomicAdd_low_contentionPjPm
.visible .entry _Z29test_atomicAdd_low_contentionPjPm(
	.param .u64 .ptr .align 1 _Z29test_atomicAdd_low_contentionPjPm_param_0,
	.param .u64 .ptr .align 1 _Z29test_atomicAdd_low_contentionPjPm_param_1
)
{
	.reg .pred 	%p<2>;
	.reg .b32 	%r<18>;
	.reg .b64 	%rd<31>;

	ld.param.u64 	%rd6, [_Z29test_atomicAdd_low_contentionPjPm_param_0];
	ld.param.u64 	%rd4, [_Z29test_atomicAdd_low_contentionPjPm_param_1];
	cvta.to.global.u64 	%rd7, %rd6;
	mov.u32 	%r5, %ctaid.x;
	mov.u32 	%r6, %ntid.x;
	mov.u32 	%r7, %tid.x;
	mad.lo.s32 	%r1, %r5, %r6, %r7;
	shr.s32 	%r8, %r1, 31;
	shr.u32 	%r9, %r8, 22;
	add.s32 	%r10, %r1, %r9;
	and.b32  	%r11, %r10, -1024;
	sub.s32 	%r12, %r1, %r11;
	mul.wide.s32 	%rd8, %r12, 4;
	add.s64 	%rd1, %rd7, %rd8;
	mov.b64 	%rd30, 0;
	mov.b32 	%r17, 0;
$L__BB4_1:
	// begin inline asm
	mov.u64 %rd9, %globaltimer;
	// end inline asm
	atom.global.add.u32 	%r13, [%rd1], 1;
	// begin inline asm
	mov.u64 %rd10, %globaltimer;
	// end inline asm
	// begin inline asm
	mov.u64 %rd11, %globaltimer;
	// end inline asm
	atom.global.add.u32 	%r14, [%rd1], 1;
	// begin inline asm
	mov.u64 %rd12, %globaltimer;
	// end inline asm
	add.s64 	%rd17, %rd30, %rd10;
	add.s64 	%rd18, %rd9, %rd11;
	// begin inline asm
	mov.u64 %rd13, %globaltimer;
	// end inline asm
	atom.global.add.u32 	%r15, [%rd1], 1;
	// begin inline asm
	mov.u64 %rd14, %globaltimer;
	// end inline asm
	add.s64 	%rd19, %rd17, %rd12;
	add.s64 	%rd20, %rd18, %rd13;
	// begin inline asm
	mov.u64 %rd15, %globaltimer;
	// end inline asm
	atom.global.add.u32 	%r16, [%rd1], 1;
	// begin inline asm
	mov.u64 %rd16, %globaltimer;
	// end inline asm
	add.s64 	%rd21, %rd19, %rd14;
	add.s64 	%rd22, %rd20, %rd15;
	sub.s64 	%rd23, %rd21, %rd22;
	add.s64 	%rd30, %rd23, %rd16;
	add.s32 	%r17, %r17, 4;
	setp.ne.s32 	%p1, %r17, 100;
	@%p1 bra 	$L__BB4_1;
	cvta.to.global.u64 	%rd24, %rd4;
	shr.u64 	%rd25, %rd30, 2;
	mul.hi.u64 	%rd26, %rd25, 2951479051793528259;
	shr.u64 	%rd27, %rd26, 2;
	mul.wide.s32 	%rd28, %r1, 8;
	add.s64 	%rd29, %rd24, %rd28;
	st.global.u64 	[%rd29], %rd27;
	ret;

}


// ===== COMPILED SASS (sm_100) =====

	.target	sm_100

	.elftype	@"ET_EXEC"


//--------------------- .note.nv.tkinfo           --------------------------
	.section	.note.nv.tkinfo,"",@"SHT_NOTE"
	.sectionflags	@"SHF_NOTE_NV_TKINFO"
	.tkinfo
        /*0018*/ 	.word	0x00000002
        /*0030*/ 	.string	""
        /*0030*/ 	.string	"ptxas"
        /*0030*/ 	.string	"Cuda compilation tools, release 13.0, V13.0.88"
        /*0030*/ 	.string	"Build cuda_13.0.r13.0/compiler.36424714_0"
        /*0030*/ 	.string	"-arch sm_100 -m 64 "



//--------------------- .note.nv.cuinfo           --------------------------
	.section	.note.nv.cuinfo,"",@"SHT_NOTE"
	.sectionflags	@"SHF_NOTE_NV_CUINFO"
        /*0018*/ 	.short	0x0002
        /*001a*/ 	.short	0x0064
        /*001c*/ 	.short	0x0082
	.zero		2


//--------------------- .nv.info                  --------------------------
	.section	.nv.info,"",@"SHT_CUDA_INFO"
	.align	4


	//----- nvinfo : EIATTR_REGCOUNT
	.align		4
        /*0000*/ 	.byte	0x04, 0x2f
        /*0002*/ 	.short	(.L_1 - .L_0)
	.align		4
.L_0:
        /*0004*/ 	.word	index@(_Z30test_atomicAdd_high_contentionPjPm)
        /*0008*/ 	.word	0x00000018


	//----- nvinfo : EIATTR_FRAME_SIZE
	.align		4
.L_1:
        /*000c*/ 	.byte	0x04, 0x11
        /*000e*/ 	.short	(.L_3 - .L_2)
	.align		4
.L_2:
        /*0010*/ 	.word	index@(_Z30test_atomicAdd_high_contentionPjPm)
        /*0014*/ 	.word	0x00000000


	//----- nvinfo : EIATTR_REGCOUNT
	.align		4
.L_3:
        /*0018*/ 	.byte	0x04, 0x2f
        /*001a*/ 	.short	(.L_5 - .L_4)
	.align		4
.L_4:
        /*001c*/ 	.word	index@(_Z31test_atomicExch_high_contentionPjPm)
        /*0020*/ 	.word	0x00000018


	//----- nvinfo : EIATTR_FRAME_SIZE
	.align		4
.L_5:
        /*0024*/ 	.byte	0x04, 0x11
        /*0026*/ 	.short	(.L_7 - .L_6)
	.align		4
.L_6:
        /*0028*/ 	.word	index@(_Z31test_atomicExch_high_contentionPjPm)
        /*002c*/ 	.word	0x00000000


	//----- nvinfo : EIATTR_REGCOUNT
	.align		4
.L_7:
        /*0030*/ 	.byte	0x04, 0x2f
        /*0032*/ 	.short	(.L_9 - .L_8)
	.align		4
.L_8:
        /*0034*/ 	.word	index@(_Z16test_normal_readPjPm)
        /*0038*/ 	.word	0x0000000c


	//----- nvinfo : EIATTR_FRAME_SIZE
	.align		4
.L_9:
        /*003c*/ 	.byte	0x04, 0x11
        /*003e*/ 	.short	(.L_11 - .L_10)
	.align		4
.L_10:
        /*0040*/ 	.word	index@(_Z16test_normal_readPjPm)
        /*0044*/ 	.word	0x00000000


	//----- nvinfo : EIATTR_REGCOUNT
	.align		4
.L_11:
        /*0048*/ 	.byte	0x04, 0x2f
        /*004a*/ 	.short	(.L_13 - .L_12)
	.align		4
.L_12:
        /*004c*/ 	.word	index@(_Z18test_volatile_readPjPm)
        /*0050*/ 	.word	0x0000000c


	//----- nvinfo : EIATTR_FRAME_SIZE
	.align		4
.L_13:
        /*0054*/ 	.byte	0x04, 0x11
        /*0056*/ 	.short	(.L_15 - .L_14)
	.align		4
.L_14:
        /*0058*/ 	.word	index@(_Z18test_volatile_readPjPm)
        /*005c*/ 	.word	0x00000000


	//----- nvinfo : EIATTR_REGCOUNT
	.align		4
.L_15:
        /*0060*/ 	.byte	0x04, 0x2f
        /*0062*/ 	.short	(.L_17 - .L_16)
	.align		4
.L_16:
        /*0064*/ 	.word	index@(_Z29test_atomicAdd_low_contentionPjPm)
        /*0068*/ 	.word	0x00000018


	//----- nvinfo : EIATTR_FRAME_SIZE
	.align		4
.L_17:
        /*006c*/ 	.byte	0x04, 0x11
        /*006e*/ 	.short	(.L_19 - .L_18)
	.align		4
.L_18:
        /*0070*/ 	.word	index@(_Z29test_atomicAdd_low_contentionPjPm)
        /*0074*/ 	.word	0x00000000


	//----- nvinfo : EIATTR_MIN_STACK_SIZE
	.align		4
.L_19:
        /*0078*/ 	.byte	0x04, 0x12
        /*007a*/ 	.short	(.L_21 - .L_20)
	.align		4
.L_20:
        /*007c*/ 	.word	index@(_Z29test_atomicAdd_low_contentionPjPm)
        /*0080*/ 	.word	0x00000000


	//----- nvinfo : EIATTR_MIN_STACK_SIZE
	.align		4
.L_21:
        /*0084*/ 	.byte	0x04, 0x12
        /*0086*/ 	.short	(.L_23 - .L_22)
	.align		4
.L_22:
        /*0088*/ 	.word	index@(_Z18test_volatile_readPjPm)
        /*008c*/ 	.word	0x00000000


	//----- nvinfo : EIATTR_MIN_STACK_SIZE
	.align		4
.L_23:
        /*0090*/ 	.byte	0x04, 0x12
        /*0092*/ 	.short	(.L_25 - .L_24)
	.align		4
.L_24:
        /*0094*/ 	.word	index@(_Z16test_normal_readPjPm)
        /*0098*/ 	.word	0x00000000


	//----- nvinfo : EIATTR_MIN_STACK_SIZE
	.align		4
.L_25:
        /*009c*/ 	.byte	0x04, 0x12
        /*009e*/ 	.short	(.L_27 - .L_26)
	.align		4
.L_26:
        /*00a0*/ 	.word	index@(_Z31test_atomicExch_high_contentionPjPm)
        /*00a4*/ 	.word	0x00000000


	//----- nvinfo : EIATTR_MIN_STACK_SIZE
	.align		4
.L_27:
        /*00a8*/ 	.byte	0x04, 0x12
        /*00aa*/ 	.short	(.L_29 - .L_28)
	.align		4
.L_28:
        /*00ac*/ 	.word	index@(_Z30test_atomicAdd_high_contentionPjPm)
        /*00b0*/ 	.word	0x00000000
.L_29:


//--------------------- .nv.compat                --------------------------
	.section	.nv.compat,"",@"SHT_CUDA_COMPAT_INFO"
	.align	4
        /*0000*/ 	.byte	0x02, 0x09, 0x00, 0x00, 0x02, 0x02, 0x01, 0x00, 0x02, 0x05, 0x05, 0x00, 0x03, 0x07, 0x01, 0x01
        /*0010*/ 	.byte	0x02, 0x03, 0x00, 0x00, 0x02, 0x06, 0x01, 0x00, 0x04, 0x0b, 0x08, 0x00, 0x09, 0x00, 0x00, 0x00
        /*0020*/ 	.byte	0x00, 0x00, 0x00, 0x00


//--------------------- .nv.info._Z29test_atomicAdd_low_contentionPjPm --------------------------
	.section	.nv.info._Z29test_atomicAdd_low_contentionPjPm,"",@"SHT_CUDA_INFO"
	.sectionflags	@""
	.align	4


	//----- nvinfo : EIATTR_CUDA_API_VERSION
	.align		4
        /*0000*/ 	.byte	0x04, 0x37
        /*0002*/ 	.short	(.L_31 - .L_30)
.L_30:
        /*0004*/ 	.word	0x00000082


	//----- nvinfo : EIATTR_KPARAM_INFO
	.align		4
.L_31:
        /*0008*/ 	.byte	0x04, 0x17
        /*000a*/ 	.short	(.L_33 - .L_32)
.L_32:
        /*000c*/ 	.word	0x00000000
        /*0010*/ 	.short	0x0001
        /*0012*/ 	.short	0x0008
        /*0014*/ 	.byte	0x00, 0xf5, 0x21, 0x00


	//----- nvinfo : EIATTR_KPARAM_INFO
	.align		4
.L_33:
        /*0018*/ 	.byte	0x04, 0x17
        /*001a*/ 	.short	(.L_35 - .L_34)
.L_34:
        /*001c*/ 	.word	0x00000000
        /*0020*/ 	.short	0x0000
        /*0022*/ 	.short	0x0000
        /*0024*/ 	.byte	0x00, 0xf5, 0x21, 0x00


	//----- nvinfo : EIATTR_SPARSE_MMA_MASK
	.align		4
.L_35:
        /*0028*/ 	.byte	0x03, 0x50
        /*002a*/ 	.short	0x0000


	//----- nvinfo : EIATTR_MAXREG_COUNT
	.align		4
        /*002c*/ 	.byte	0x03, 0x1b
        /*002e*/ 	.short	0x00ff


	//----- nvinfo : EIATTR_MERCURY_ISA_VERSION
	.align		4
        /*0030*/ 	.byte	0x03, 0x5f
        /*0032*/ 	.short	0x0101


	//----- nvinfo : EIATTR_VRC_CTA_INIT_COUNT
	.align		4
        /*0034*/ 	.byte	0x02, 0x4a
	.zero		1
	.zero		1


	//----- nvinfo : EIATTR_EXIT_INSTR_OFFSETS
	.align		4
        /*0038*/ 	.byte	0x04, 0x1c
        /*003a*/ 	.short	(.L_37 - .L_36)


	//   ....[0]....
.L_36:
        /*003c*/ 	.word	0x00000870


	//----- nvinfo : EIATTR_CBANK_PARAM_SIZE
	.align		4
.L_37:
        /*0040*/ 	.byte	0x03, 0x19
        /*0042*/ 	.short	0x0010


	//----- nvinfo : EIATTR_PARAM_CBANK
	.align		4
        /*0044*/ 	.byte	0x04, 0x0a
        /*0046*/ 	.short	(.L_39 - .L_38)
	.align		4
.L_38:
        /*0048*/ 	.word	index@(.nv.constant0._Z29test_atomicAdd_low_contentionPjPm)
        /*004c*/ 	.short	0x0380
        /*004e*/ 	.short	0x0010


	//----- nvinfo : EIATTR_SW_WAR
	.align		4
.L_39:
        /*0050*/ 	.byte	0x04, 0x36
        /*0052*/ 	.short	(.L_41 - .L_40)
.L_40:
        /*0054*/ 	.word	0x00000008
.L_41:


//--------------------- .nv.info._Z18test_volatile_readPjPm --------------------------
	.section	.nv.info._Z18test_volatile_readPjPm,"",@"SHT_CUDA_INFO"
	.sectionflags	@""
	.align	4


	//----- nvinfo : EIATTR_CUDA_API_VERSION
	.align		4
        /*0000*/ 	.byte	0x04, 0x37
        /*0002*/ 	.short	(.L_43 - .L_42)
.L_42:
        /*0004*/ 	.word	0x00000082


	//----- nvinfo : EIATTR_KPARAM_INFO
	.align		4
.L_43:
        /*0008*/ 	.byte	0x04, 0x17
        /*000a*/ 	.short	(.L_45 - .L_44)
.L_44:
        /*000c*/ 	.word	0x00000000
        /*0010*/ 	.short	0x0001
        /*0012*/ 	.short	0x0008
        /*0014*/ 	.byte	0x00, 0xf5, 0x21, 0x00


	//----- nvinfo : EIATTR_KPARAM_INFO
	.align		4
.L_45:
        /*0018*/ 	.byte	0x04, 0x17
        /*001a*/ 	.short	(.L_47 - .L_46)
.L_46:
        /*001c*/ 	.word	0x00000000
        /*0020*/ 	.short	0x0000
        /*0022*/ 	.short	0x0000
        /*0024*/ 	.byte	0x00, 0xf5, 0x21, 0x00


	//----- nvinfo : EIATTR_SPARSE_MMA_MASK
	.align		4
.L_47:
        /*0028*/ 	.byte	0x03, 0x50
        /*002a*/ 	.short	0x0000


	//----- nvinfo : EIATTR_MAXREG_COUNT
	.align		4
        /*002c*/ 	.byte	0x03, 0x1b
        /*002e*/ 	.short	0x00ff


	//----- nvinfo : EIATTR_MERCURY_ISA_VERSION
	.align		4
        /*0030*/ 	.byte	0x03, 0x5f
        /*0032*/ 	.short	0x0101


	//----- nvinfo : EIATTR_VRC_CTA_INIT_COUNT
	.align		4
        /*0034*/ 	.byte	0x02, 0x4a
	.zero		1
	.zero		1


	//----- nvinfo : EIATTR_EXIT_INSTR_OFFSETS
	.align		4
        /*0038*/ 	.byte	0x04, 0x1c
        /*003a*/ 	.short	(.L_49 - .L_48)


	//   ....[0]....
.L_48:
        /*003c*/ 	.word	0x00000140


	//----- nvinfo : EIATTR_CBANK_PARAM_SIZE
	.align		4
.L_49:
        /*0040*/ 	.byte	0x03, 0x19
        /*0042*/ 	.short	0x0010


	//----- nvinfo : EIATTR_PARAM_CBANK
	.align		4
        /*0044*/ 	.byte	0x04, 0x0a
        /*0046*/ 	.short	(.L_51 - .L_50)
	.align		4
.L_50:
        /*0048*/ 	.word	index@(.nv.constant0._Z18test_volatile_readPjPm)
        /*004c*/ 	.short	0x0380
        /*004e*/ 	.short	0x0010


	//----- nvinfo : EIATTR_SW_WAR
	.align		4
.L_51:
        /*0050*/ 	.byte	0x04, 0x36
        /*0052*/ 	.short	(.L_53 - .L_52)
.L_52:
        /*0054*/ 	.word	0x00000008
.L_53:


//--------------------- .nv.info._Z16test_normal_readPjPm --------------------------
	.section	.nv.info._Z16test_normal_readPjPm,"",@"SHT_CUDA_INFO"
	.sectionflags	@""
	.align	4


	//----- nvinfo : EIATTR_CUDA_API_VERSION
	.align		4
        /*0000*/ 	.byte	0x04, 0x37
        /*0002*/ 	.short	(.L_55 - .L_54)
.L_54:
        /*0004*/ 	.word	0x00000082


	//----- nvinfo : EIATTR_KPARAM_INFO
	.align		4
.L_55:
        /*0008*/ 	.byte	0x04, 0x17
        /*000a*/ 	.short	(.L_57 - .L_56)
.L_56:
        /*000c*/ 	.word	0x00000000
        /*0010*/ 	.short	0x0001
        /*0012*/ 	.short	0x0008
        /*0014*/ 	.byte	0x00, 0xf5, 0x21, 0x00


	//----- nvinfo : EIATTR_KPARAM_INFO
	.align		4
.L_57:
        /*0018*/ 	.byte	0x04, 0x17
        /*001a*/ 	.short	(.L_59 - .L_58)
.L_58:
        /*001c*/ 	.word	0x00000000
        /*0020*/ 	.short	0x0000
        /*0022*/ 	.short	0x0000
        /*0024*/ 	.byte	0x00, 0xf5, 0x21, 0x00


	//----- nvinfo : EIATTR_SPARSE_MMA_MASK
	.align		4
.L_59:
        /*0028*/ 	.byte	0x03, 0x50
        /*002a*/ 	.short	0x0000


	//----- nvinfo : EIATTR_MAXREG_COUNT
	.align		4
        /*002c*/ 	.byte	0x03, 0x1b
        /*002e*/ 	.short	0x00ff


	//----- nvinfo : EIATTR_MERCURY_ISA_VERSION
	.align		4
        /*0030*/ 	.byte	0x03, 0x5f
        /*0032*/ 	.short	0x0101


	//----- nvinfo : EIATTR_VRC_CTA_INIT_COUNT
	.align		4
        /*0034*/ 	.byte	0x02, 0x4a
	.zero		1
	.zero		1


	//----- nvinfo : EIATTR_EXIT_INSTR_OFFSETS
	.align		4
        /*0038*/ 	.byte	0x04, 0x1c
        /*003a*/ 	.short	(.L_61 - .L_60)


	//   ....[0]....
.L_60:
        /*003c*/ 	.word	0x000000d0


	//----- nvinfo : EIATTR_CBANK_PARAM_SIZE
	.align		4
.L_61:
        /*0040*/ 	.byte	0x03, 0x19
        /*0042*/ 	.short	0x0010


	//----- nvinfo : EIATTR_PARAM_CBANK
	.align		4
        /*0044*/ 	.byte	0x04, 0x0a
        /*0046*/ 	.short	(.L_63 - .L_62)
	.align		4
.L_62:
        /*0048*/ 	.word	index@(.nv.constant0._Z16test_normal_readPjPm)
        /*004c*/ 	.short	0x0380
        /*004e*/ 	.short	0x0010


	//----- nvinfo : EIATTR_SW_WAR
	.align		4
.L_63:
        /*0050*/ 	.byte	0x04, 0x36
        /*0052*/ 	.short	(.L_65 - .L_64)
.L_64:
        /*0054*/ 	.word	0x00000008
.L_65:


//--------------------- .nv.info._Z31test_atomicExch_high_contentionPjPm --------------------------
	.section	.nv.info._Z31test_atomicExch_high_contentionPjPm,"",@"SHT_CUDA_INFO"
	.sectionflags	@""
	.align	4


	//----- nvinfo : EIATTR_CUDA_API_VERSION
	.align		4
        /*0000*/ 	.byte	0x04, 0x37
        /*0002*/ 	.short	(.L_67 - .L_66)
.L_66:
        /*0004*/ 	.word	0x00000082


	//----- nvinfo : EIATTR_KPARAM_INFO
	.align		4
.L_67:
        /*0008*/ 	.byte	0x04, 0x17
        /*000a*/ 	.short	(.L_69 - .L_68)
.L_68:
        /*000c*/ 	.word	0x00000000
        /*0010*/ 	.short	0x0001
        /*0012*/ 	.short	0x0008
        /*0014*/ 	.byte	0x00, 0xf5, 0x21, 0x00


	//----- nvinfo : EIATTR_KPARAM_INFO
	.align		4
.L_69:
        /*0018*/ 	.byte	0x04, 0x17
        /*001a*/ 	.short	(.L_71 - .L_70)
.L_70:
        /*001c*/ 	.word	0x00000000
        /*0020*/ 	.short	0x0000
        /*0022*/ 	.short	0x0000
        /*0024*/ 	.byte	0x00, 0xf5, 0x21, 0x00


	//----- nvinfo : EIATTR_SPARSE_MMA_MASK
	.align		4
.L_71:
        /*0028*/ 	.byte	0x03, 0x50
        /*002a*/ 	.short	0x0000


	//----- nvinfo : EIATTR_MAXREG_COUNT
	.align		4
        /*002c*/ 	.byte	0x03, 0x1b
        /*002e*/ 	.short	0x00ff


	//----- nvinfo : EIATTR_MERCURY_ISA_VERSION
	.align		4
        /*0030*/ 	.byte	0x03, 0x5f
        /*0032*/ 	.short	0x0101


	//----- nvinfo : EIATTR_VRC_CTA_INIT_COUNT
	.align		4
        /*0034*/ 	.byte	0x02, 0x4a
	.zero		1
	.zero		1


	//----- nvinfo : EIATTR_EXIT_INSTR_OFFSETS
	.align		4
        /*0038*/ 	.byte	0x04, 0x1c
        /*003a*/ 	.short	(.L_73 - .L_72)


	//   ....[0]....
.L_72:
        /*003c*/ 	.word	0x000026c0


	//----- nvinfo : EIATTR_CBANK_PARAM_SIZE
	.align		4
.L_73:
        /*0040*/ 	.byte	0x03, 0x19
        /*0042*/ 	.short	0x0010


	//----- nvinfo : EIATTR_PARAM_CBANK
	.align		4
        /*0044*/ 	.byte	0x04, 0x0a
        /*0046*/ 	.short	(.L_75 - .L_74)
	.align		4
.L_74:
        /*0048*/ 	.word	index@(.nv.constant0._Z31test_atomicExch_high_contentionPjPm)
        /*004c*/ 	.short	0x0380
        /*004e*/ 	.short	0x0010


	//----- nvinfo : EIATTR_SW_WAR
	.align		4
.L_75:
        /*0050*/ 	.byte	0x04, 0x36
        /*0052*/ 	.short	(.L_77 - .L_76)
.L_76:
        /*0054*/ 	.word	0x00000008
.L_77:


//--------------------- .nv.info._Z30test_atomicAdd_high_contentionPjPm --------------------------
	.section	.nv.info._Z30test_atomicAdd_high_contentionPjPm,"",@"SHT_CUDA_INFO"
	.sectionflags	@""
	.align	4


	//----- nvinfo : EIATTR_CUDA_API_VERSION
	.align		4
        /*0000*/ 	.byte	0x04, 0x37
        /*0002*/ 	.short	(.L_79 - .L_78)
.L_78:
        /*0004*/ 	.word	0x00000082


	//----- nvinfo : EIATTR_KPARAM_INFO
	.align		4
.L_79:
        /*0008*/ 	.byte	0x04, 0x17
        /*000a*/ 	.short	(.L_81 - .L_80)
.L_80:
        /*000c*/ 	.word	0x00000000
        /*0010*/ 	.short	0x0001
        /*0012*/ 	.short	0x0008
        /*0014*/ 	.byte	0x00, 0xf5, 0x21, 0x00


	//----- nvinfo : EIATTR_KPARAM_INFO
	.align		4
.L_81:
        /*0018*/ 	.byte	0x04, 0x17
        /*001a*/ 	.short	(.L_83 - .L_82)
.L_82:
        /*001c*/ 	.word	0x00000000
        /*0020*/ 	.short	0x0000
        /*0022*/ 	.short	0x0000
        /*0024*/ 	.byte	0x00, 0xf5, 0x21, 0x00


	//----- nvinfo : EIATTR_SPARSE_MMA_MASK
	.align		4
.L_83:
        /*0028*/ 	.byte	0x03, 0x50
        /*002a*/ 	.short	0x0000


	//----- nvinfo : EIATTR_MAXREG_COUNT
	.align		4
        /*002c*/ 	.byte	0x03, 0x1b
        /*002e*/ 	.short	0x00ff


	//----- nvinfo : EIATTR_MERCURY_ISA_VERSION
	.align		4
        /*0030*/ 	.byte	0x03, 0x5f
        /*0032*/ 	.short	0x0101


	//----- nvinfo : EIATTR_INT_WARP_WIDE_INSTR_OFFSETS
	.align		4
        /*0034*/ 	.byte	0x04, 0x31
        /*0036*/ 	.short	(.L_85 - .L_84)


	//   ....[0]....
.L_84:
        /*0038*/ 	.word	0x00000080


	//----- nvinfo : EIATTR_VRC_CTA_INIT_COUNT
	.align		4
.L_85:
        /*003c*/ 	.byte	0x02, 0x4a
	.zero		1
	.zero		1


	//----- nvinfo : EIATTR_EXIT_INSTR_OFFSETS
	.align		4
        /*0040*/ 	.byte	0x04, 0x1c
        /*0042*/ 	.short	(.L_87 - .L_86)


	//   ....[0]....
.L_86:
        /*0044*/ 	.word	0x00000860


	//----- nvinfo : EIATTR_CBANK_PARAM_SIZE
	.align		4
.L_87:
        /*0048*/ 	.byte	0x03, 0x19
        /*004a*/ 	.short	0x0010


	//----- nvinfo : EIATTR_PARAM_CBANK
	.align		4
        /*004c*/ 	.byte	0x04, 0x0a
        /*004e*/ 	.short	(.L_89 - .L_88)
	.align		4
.L_88:
        /*0050*/ 	.word	index@(.nv.constant0._Z30test_atomicAdd_high_contentionPjPm)
        /*0054*/ 	.short	0x0380
        /*0056*/ 	.short	0x0010


	//----- nvinfo : EIATTR_SW_WAR
	.align		4
.L_89:
        /*0058*/ 	.byte	0x04, 0x36
        /*005a*/ 	.short	(.L_91 - .L_90)
.L_90:
        /*005c*/ 	.word	0x00000008
.L_91:


//--------------------- .nv.callgraph             --------------------------
	.section	.nv.callgraph,"",@"SHT_CUDA_CALLGRAPH"
	.align	4
	.sectionentsize	8
	.align		4
        /*0000*/ 	.word	0x00000000
	.align		4
        /*0004*/ 	.word	0xffffffff
	.align		4
        /*0008*/ 	.word	0x00000000
	.align		4
        /*000c*/ 	.word	0xfffffffe
	.align		4
        /*0010*/ 	.word	0x00000000
	.align		4
        /*0014*/ 	.word	0xfffffffd
	.align		4
        /*0018*/ 	.word	0x00000000
	.align		4
        /*001c*/ 	.word	0xfffffffc


//--------------------- .text._Z29test_atomicAdd_low_contentionPjPm --------------------------
	.section	.text._Z29test_atomicAdd_low_contentionPjPm,"ax",@progbits
	.align	128
        .global         _Z29test_atomicAdd_low_contentionPjPm
        .type           _Z29test_atomicAdd_low_contentionPjPm,@function
        .size           _Z29test_atomicAdd_low_contentionPjPm,(.L_x_7 - _Z29test_atomicAdd_low_contentionPjPm)
        .other          _Z29test_atomicAdd_low_contentionPjPm,@"STO_CUDA_ENTRY STV_DEFAULT"
_Z29test_atomicAdd_low_contentionPjPm:
.text._Z29test_atomicAdd_low_contentionPjPm:
[----:B------:R-:W-:Y:S01]  /*0000*/  LDC R1, c[0x0][0x37c] ;  /* 0x0000df00ff017b82 */ /* 0x000fe20000000800 */
[----:B------:R-:W0:Y:S07]  /*0010*/  S2R R5, SR_TID.X ;  /* 0x0000000000057919 */ /* 0x000e2e0000002100 */
[----:B------:R-:W0:Y:S01]  /*0020*/  S2UR UR4, SR_CTAID.X ;  /* 0x00000000000479c3 */ /* 0x000e220000002500 */
[----:B------:R-:W-:Y:S01]  /*0030*/  IMAD.MOV.U32 R4, RZ, RZ, RZ ;  /* 0x000000ffff047224 */ /* 0x000fe200078e00ff */
[----:B------:R-:W1:Y:S01]  /*0040*/  LDCU.64 UR6, c[0x0][0x358] ;  /* 0x00006b00ff0677ac */ /* 0x000e620008000a00 */
[----:B------:R-:W-:-:S05]  /*0050*/  IMAD.MOV.U32 R21, RZ, RZ, RZ ;  /* 0x000000ffff157224 */ /* 0x000fca00078e00ff */
[----:B------:R-:W0:Y:S08]  /*0060*/  LDC R0, c[0x0][0x360] ;  /* 0x0000d800ff007b82 */ /* 0x000e300000000800 */
[----:B------:R-:W2:Y:S01]  /*0070*/  LDC.64 R2, c[0x0][0x380] ;  /* 0x0000e000ff027b82 */ /* 0x000ea20000000a00 */
[----:B0-----:R-:W-:Y:S01]  /*0080*/  IMAD R0, R0, UR4, R5 ;  /* 0x0000000400007c24 */ /* 0x001fe2000f8e0205 */
[----:B------:R-:W-:-:S04]  /*0090*/  UMOV UR4, URZ ;  /* 0x000000ff00047c82 */ /* 0x000fc80008000000 */
[----:B------:R-:W-:-:S04]  /*00a0*/  SHF.R.S32.HI R5, RZ, 0x1f, R0 ;  /* 0x0000001fff057819 */ /* 0x000fc80000011400 */
[----:B------:R-:W-:-:S04]  /*00b0*/  LEA.HI R5, R5, R0, RZ, 0xa ;  /* 0x0000000005057211 */ /* 0x000fc800078f50ff */
[----:B------:R-:W-:-:S05]  /*00c0*/  LOP3.LUT R5, R5, 0xfffffc00, RZ, 0xc0, !PT ;  /* 0xfffffc0005057812 */ /* 0x000fca00078ec0ff */
[----:B------:R-:W-:-:S04]  /*00d0*/  IMAD.IADD R5, R0, 0x1, -R5 ;  /* 0x0000000100057824 */ /* 0x000fc800078e0a05 */
[----:B-12---:R-:W-:-:S07]  /*00e0*/  IMAD.WIDE R2, R5, 0x4, R2 ;  /* 0x0000000405027825 */ /* 0x006fce00078e0202 */
.L_x_0:
[----:B------:R-:W-:Y:S01]  /*00f0*/  CS2R R8, SR_GLOBALTIMERLO ;  /* 0x0000000000087805 */ /* 0x000fe20000015200 */
[----:B------:R-:W-:-:S05]  /*0100*/  IMAD.MOV.U32 R5, RZ, RZ, 0x1 ;  /* 0x00000001ff057424 */ /* 0x000fca00078e00ff */
[----:B------:R-:W-:Y:S01]  /*0110*/  REDG.E.ADD.STRONG.GPU desc[UR6][R2.64], R5 ;  /* 0x000000050200798e */ /* 0x000fe2000c12e106 */
[----:B------:R-:W-:Y:S02]  /*0120*/  CS2R R10, SR_GLOBALTIMERLO ;  /* 0x00000000000a7805 */ /* 0x000fe40000015200 */
[----:B------:R-:W-:Y:S01]  /*0130*/  CS2R R12, SR_GLOBALTIMERLO ;  /* 0x00000000000c7805 */ /* 0x000fe20000015200 */
[----:B------:R-:W-:Y:S01]  /*0140*/  REDG.E.ADD.STRONG.GPU desc[UR6][R2.64], R5 ;  /* 0x000000050200798e */ /* 0x000fe2000c12e106 */
[----:B------:R-:W-:Y:S02]  /*0150*/  CS2R R14, SR_GLOBALTIMERLO ;  /* 0x00000000000e7805 */ /* 0x000fe40000015200 */
[----:B------:R-:W-:Y:S01]  /*0160*/  CS2R R16, SR_GLOBALTIMERLO ;  /* 0x0000000000107805 */ /* 0x000fe20000015200 */
[----:B------:R-:W-:Y:S01]  /*0170*/  REDG.E.ADD.STRONG.GPU desc[UR6][R2.64], R5 ;  /* 0x000000050200798e */ /* 0x000fe2000c12e106 */
[----:B------:R-:W-:Y:S02]  /*0180*/  CS2R R6, SR_GLOBALTIMERLO ;  /* 0x0000000000067805 */ /* 0x000fe40000015200 */
[----:B------:R-:W-:-:S02]  /*0190*/  IADD3 R4, P0, P1, R14, R4, R10 ;  /* 0x000000040e047210 */ /* 0x000fc4000791e00a */
[----:B------:R-:W-:Y:S02]  /*01a0*/  IADD3 R19, P2, P3, R16, R8, R12 ;  /* 0x0000000810137210 */ /* 0x000fe40007b5e00c */
[----:B------:R-:W-:Y:S02]  /*01b0*/  IADD3.X R14, PT, PT, R15, R21, R11, P0, P1 ;  /* 0x000000150f0e7210 */ /* 0x000fe400007e240b */
[----:B------:R-:W-:Y:S02]  /*01c0*/  IADD3.X R13, PT, PT, R17, R9, R13, P2, P3 ;  /* 0x00000009110d7210 */ /* 0x000fe400017e640d */
[----:B------:R-:W-:Y:S01]  /*01d0*/  CS2R R8, SR_GLOBALTIMERLO ;  /* 0x0000000000087805 */ /* 0x000fe20000015200 */
[----:B------:R-:W-:Y:S01]  /*01e0*/  REDG.E.ADD.STRONG.GPU desc[UR6][R2.64], R5 ;  /* 0x000000050200798e */ /* 0x000fe2000c12e106 */
[----:B------:R-:W-:-:S04]  /*01f0*/  CS2R R10, SR_GLOBALTIMERLO ;  /* 0x00000000000a7805 */ /* 0x000fc80000015200 */
[----:B------:R-:W-:-:S04]  /*0200*/  IADD3 R17, P0, PT, R8, R19, RZ ;  /* 0x0000001308117210 */ /* 0x000fc80007f1e0ff */
[----:B------:R-:W-:Y:S01]  /*0210*/  IADD3 R17, P1, P2, -R17, R4, R6 ;  /* 0x0000000411117210 */ /* 0x000fe20007a3e106 */
[----:B------:R-:W-:-:S05]  /*0220*/  IMAD.X R19, R9, 0x1, R13, P0 ;  /* 0x0000000109137824 */ /* 0x000fca00000e060d */
[----:B------:R-:W-:Y:S02]  /*0230*/  IADD3.X R19, PT, PT, ~R19, R14, R7, P1, P2 ;  /* 0x0000000e13137210 */ /* 0x000fe40000fe4507 */
[----:B------:R-:W-:Y:S01]  /*0240*/  CS2R R8, SR_GLOBALTIMERLO ;  /* 0x0000000000087805 */ /* 0x000fe20000015200 */
[----:B------:R-:W-:Y:S01]  /*0250*/  REDG.E.ADD.STRONG.GPU desc[UR6][R2.64], R5 ;  /* 0x000000050200798e */ /* 0x000fe2000c12e106 */
[----:B------:R-:W-:Y:S02]  /*0260*/  CS2R R14, SR_GLOBALTIMERLO ;  /* 0x00000000000e7805 */ /* 0x000fe40000015200 */
[----:B------:R-:W-:Y:S01]  /*0270*/  CS2R R12, SR_GLOBALTIMERLO ;  /* 0x00000000000c7805 */ /* 0x000fe20000015200 */
[----:B------:R-:W-:Y:S01]  /*0280*/  REDG.E.ADD.STRONG.GPU desc[UR6][R2.64], R5 ;  /* 0x000000050200798e */ /* 0x000fe2000c12e106 */
[----:B------:R-:W-:Y:S02]  /*0290*/  CS2R R6, SR_GLOBALTIMERLO ;  /* 0x0000000000067805 */ /* 0x000fe40000015200 */
[----:B------:R-:W-:-:S04]  /*02a0*/  IADD3 R17, P0, P1, R14, R17, R10 ;  /* 0x000000110e117210 */ /* 0x000fc8000791e00a */
[----:B------:R-:W-:Y:S02]  /*02b0*/  IADD3.X R19, PT, PT, R15, R19, R11, P0, P1 ;  /* 0x000000130f137210 */ /* 0x000fe400007e240b */
[----:B------:R-:W-:Y:S01]  /*02c0*/  CS2R R14, SR_GLOBALTIMERLO ;  /* 0x00000000000e7805 */ /* 0x000fe20000015200 */
[----:B------:R-:W-:Y:S01]  /*02d0*/  REDG.E.ADD.STRONG.GPU desc[UR6][R2.64], R5 ;  /* 0x000000050200798e */ /* 0x000fe2000c12e106 */
[----:B------:R-:W-:-:S04]  /*02e0*/  CS2R R10, SR_GLOBALTIMERLO ;  /* 0x00000000000a7805 */ /* 0x000fc80000015200 */
[----:B------:R-:W-:-:S04]  /*02f0*/  IADD3 R4, P0, P1, R14, R8, R12 ;  /* 0x000000080e047210 */ /* 0x000fc8000791e00c */
[----:B------:R-:W-:Y:S02]  /*0300*/  IADD3.X R14, PT, PT, R15, R9, R13, P0, P1 ;  /* 0x000000090f0e7210 */ /* 0x000fe400007e240d */
[----:B------:R-:W-:Y:S01]  /*0310*/  CS2R R12, SR_GLOBALTIMERLO ;  /* 0x00000000000c7805 */ /* 0x000fe20000015200 */
[----:B------:R-:W-:Y:S01]  /*0320*/  REDG.E.ADD.STRONG.GPU desc[UR6][R2.64], R5 ;  /* 0x000000050200798e */ /* 0x000fe2000c12e106 */
[----:B------:R-:W-:Y:S02]  /*0330*/  CS2R R8, SR_GLOBALTIMERLO ;  /* 0x0000000000087805 */ /* 0x000fe40000015200 */
[----:B------:R-:W-:-:S04]  /*0340*/  IADD3 R17, P0, P1, R10, R17, R6 ;  /* 0x000000110a117210 */ /* 0x000fc8000791e006 */
[----:B------:R-:W-:Y:S02]  /*0350*/  IADD3 R17, P2, P3, R17, -R4, -R12 ;  /* 0x8000000411117210 */ /* 0x000fe40007b5e80c */
[----:B------:R-:W-:-:S04]  /*0360*/  IADD3.X R19, PT, PT, R11, R19, R7, P0, P1 ;  /* 0x000000130b137210 */ /* 0x000fc800007e2407 */
[----:B------:R-:W-:Y:S02]  /*0370*/  IADD3.X R19, PT, PT, R19, ~R14, ~R13, P2, P3 ;  /* 0x8000000e13137210 */ /* 0x000fe400017e6c0d */
        /* <DEDUP_REMOVED lines=54> */
[----:B------:R0:W-:Y:S02]  /*06e0*/  REDG.E.ADD.STRONG.GPU desc[UR6][R2.64], R5 ;  /* 0x000000050200798e */ /* 0x0001e4000c12e106 */
[----:B0-----:R-:W-:Y:S01]  /*06f0*/  CS2R R4, SR_GLOBALTIMERLO ;  /* 0x0000000000047805 */ /* 0x001fe20000015200 */
[----:B------:R-:W-:Y:S01]  /*0700*/  UIADD3 UR4, UPT, UPT, UR4, 0x14, URZ ;  /* 0x0000001404047890 */ /* 0x000fe2000fffe0ff */
[----:B------:R-:W-:-:S03]  /*0710*/  IADD3 R13, P2, P3, R6, R17, R8 ;  /* 0x00000011060d7210 */ /* 0x000fc60007b5e008 */
[----:B------:R-:W-:Y:S01]  /*0720*/  UISETP.NE.AND UP0, UPT, UR4, 0x64, UPT ;  /* 0x000000640400788c */ /* 0x000fe2000bf05270 */
[----:B------:R-:W-:Y:S02]  /*0730*/  IADD3 R13, P0, P1, R13, -R12, -R10 ;  /* 0x8000000c0d0d7210 */ /* 0x000fe4000791e80a */
[----:B------:R-:W-:Y:S02]  /*0740*/  IADD3.X R7, PT, PT, R7, R19, R9, P2, P3 ;  /* 0x0000001307077210 */ /* 0x000fe400017e6409 */
[----:B------:R-:W-:Y:S02]  /*0750*/  IADD3 R4, P2, PT, R4, R13, RZ ;  /* 0x0000000d04047210 */ /* 0x000fe40007f5e0ff */
[----:B------:R-:W-:-:S05]  /*0760*/  IADD3.X R11, PT, PT, R7, ~R14, ~R11, P0, P1 ;  /* 0x8000000e070b7210 */ /* 0x000fca00007e2c0b */
[----:B------:R-:W-:Y:S01]  /*0770*/  IMAD.X R21, R5, 0x1, R11, P2 ;  /* 0x0000000105157824 */ /* 0x000fe200010e060b */
[----:B------:R-:W-:Y:S06]  /*0780*/  BRA.U UP0, `(.L_x_0) ;  /* 0xfffffff900587547 */ /* 0x000fec000b83ffff */
[--C-:B------:R-:W-:Y:S01]  /*0790*/  SHF.R.U32.HI R11, RZ, 0x2, R21.reuse ;  /* 0x00000002ff0b7819 */ /* 0x100fe20000011615 */
[----:B------:R-:W0:Y:S01]  /*07a0*/  LDC.64 R8, c[0x0][0x388] ;  /* 0x0000e200ff087b82 */ /* 0x000e220000000a00 */
[----:B------:R-:W-:-:S03]  /*07b0*/  SHF.R.U64 R7, R4, 0x2, R21 ;  /* 0x0000000204077819 */ /* 0x000fc60000001215 */
[----:B------:R-:W-:-:S04]  /*07c0*/  IMAD.WIDE.U32 R2, R11, 0x5c28f5c3, RZ ;  /* 0x5c28f5c30b027825 */ /* 0x000fc800078e00ff */
[----:B------:R-:W-:-:S04]  /*07d0*/  IMAD.WIDE.U32 R4, P0, R7, 0x28f5c28f, R2 ;  /* 0x28f5c28f07047825 */ /* 0x000fc80007800002 */
[----:B------:R-:W-:-:S04]  /*07e0*/  IMAD.WIDE.U32 R2, R7, 0x5c28f5c3, RZ ;  /* 0x5c28f5c307027825 */ /* 0x000fc800078e00ff */
[----:B------:R-:W-:Y:S01]  /*07f0*/  IMAD.X R7, RZ, RZ, RZ, P0 ;  /* 0x000000ffff077224 */ /* 0x000fe200000e06ff */
[----:B------:R-:W-:Y:S01]  /*0800*/  IADD3 RZ, P0, PT, R3, R4, RZ ;  /* 0x0000000403ff7210 */ /* 0x000fe20007f1e0ff */
[----:B------:R-:W-:-:S04]  /*0810*/  IMAD.MOV.U32 R6, RZ, RZ, R5 ;  /* 0x000000ffff067224 */ /* 0x000fc800078e0005 */
[----:B------:R-:W-:-:S05]  /*0820*/  IMAD.WIDE.U32.X R2, R11, 0x28f5c28f, R6, P0 ;  /* 0x28f5c28f0b027825 */ /* 0x000fca00000e0406 */
[--C-:B------:R-:W-:Y:S02]  /*0830*/  SHF.R.U64 R4, R2, 0x2, R3.reuse ;  /* 0x0000000202047819 */ /* 0x100fe40000001203 */
[----:B------:R-:W-:Y:S01]  /*0840*/  SHF.R.U32.HI R5, RZ, 0x2, R3 ;  /* 0x00000002ff057819 */ /* 0x000fe20000011603 */
[----:B0-----:R-:W-:-:S05]  /*0850*/  IMAD.WIDE R2, R0, 0x8, R8 ;  /* 0x0000000800027825 */ /* 0x001fca00078e0208 */
[----:B------:R-:W-:Y:S01]  /*0860*/  STG.E.64 desc[UR6][R2.64], R4 ;  /* 0x0000000402007986 */ /* 0x000fe2000c101b06 */
[----:B------:R-:W-:Y:S05]  /*0870*/  EXIT ;  /* 0x000000000000794d */ /* 0x000fea0003800000 */
.L_x_1:
[----:B------:R-:W-:-:S00]  /*0880*/  BRA `(.L_x_1) ;  /* 0xfffffffc00fc7947 */ /* 0x000fc0000383ffff */
[----:B------:R-:W-:-:S00]  /*0890*/  NOP ;  /* 0x0000000000007918 */ /* 0x000fc00000000000 */
        /* <DEDUP_REMOVED lines=14> */
.L_x_7:


//--------------------- .text._Z18test_volatile_readPjPm --------------------------
	.section	.text._Z18test_volatile_readPjPm,"ax",@progbits
	.align	128
        .global         _Z18test_volatile_readPjPm
        .type           _Z18test_volatile_readPjPm,@function
        .size           _Z18test_volatile_readPjPm,(.L_x_8 - _Z18test_volatile_readPjPm)
        .other          _Z18test_volatile_readPjPm,@"STO_CUDA_ENTRY STV_DEFAULT"
_Z18test_volatile_readPjPm:
.text._Z18test_volatile_readPjPm:
[----:B------:R-:W-:Y:S01]  /*0000*/  LDC R1, c[0x0][0x37c] ;  /* 0x0000df00ff017b82 */ /* 0x000fe20000000800 */
[----:B------:R-:W0:Y:S07]  /*0010*/  S2R R0, SR_TID.X ;  /* 0x0000000000007919 */ /* 0x000e2e0000002100 */
[----:B------:R-:W0:Y:S01]  /*0020*/  S2UR UR6, SR_CTAID.X ;  /* 0x00000000000679c3 */ /* 0x000e220000002500 */
[----:B------:R-:W1:Y:S07]  /*0030*/  LDCU.64 UR4, c[0x0][0x358] ;  /* 0x00006b00ff0477ac */ /* 0x000e6e0008000a00 */
[----:B------:R-:W0:Y:S02]  /*0040*/  LDC R9, c[0x0][0x360] ;  /* 0x0000d800ff097b82 */ /* 0x000e240000000800 */
[----:B0-----:R-:W-:Y:S01]  /*0050*/  IMAD R9, R9, UR6, R0 ;  /* 0x0000000609097c24 */ /* 0x001fe2000f8e0200 */
[----:B------:R-:W-:-:S05]  /*0060*/  CS2R R4, SR_GLOBALTIMERLO ;  /* 0x0000000000047805 */ /* 0x000fca0000015200 */
[----:B------:R-:W0:Y:S01]  /*0070*/  LDC.64 R2, c[0x0][0x380] ;  /* 0x0000e000ff027b82 */ /* 0x000e220000000a00 */
[----:B------:R-:W-:-:S04]  /*0080*/  SHF.R.S32.HI R0, RZ, 0x1f, R9 ;  /* 0x0000001fff007819 */ /* 0x000fc80000011409 */
[----:B------:R-:W-:-:S04]  /*0090*/  LEA.HI R0, R0, R9, RZ, 0xa ;  /* 0x0000000900007211 */ /* 0x000fc800078f50ff */
[----:B------:R-:W-:-:S05]  /*00a0*/  LOP3.LUT R0, R0, 0xfffffc00, RZ, 0xc0, !PT ;  /* 0xfffffc0000007812 */ /* 0x000fca00078ec0ff */
[----:B------:R-:W-:-:S04]  /*00b0*/  IMAD.IADD R7, R9, 0x1, -R0 ;  /* 0x0000000109077824 */ /* 0x000fc800078e0a00 */
[----:B0-----:R-:W-:Y:S02]  /*00c0*/  IMAD.WIDE R2, R7, 0x4, R2 ;  /* 0x0000000407027825 */ /* 0x001fe400078e0202 */
[----:B------:R-:W0:Y:S04]  /*00d0*/  LDC.64 R6, c[0x0][0x388] ;  /* 0x0000e200ff067b82 */ /* 0x000e280000000a00 */
[----:B-1----:R1:W1:Y:S02]  /*00e0*/  LDG.E.STRONG.SYS R2, desc[UR4][R2.64] ;  /* 0x0000000402027981 */ /* 0x002264000c1f5900 */
[----:B-1----:R-:W-:-:S06]  /*00f0*/  CS2R R2, SR_GLOBALTIMERLO ;  /* 0x0000000000027805 */ /* 0x002fcc0000015200 */
[----:B------:R-:W-:-:S05]  /*0100*/  IADD3 R4, P0, PT, -R4, R2, RZ ;  /* 0x0000000204047210 */ /* 0x000fca0007f1e1ff */
[----:B------:R-:W-:Y:S02]  /*0110*/  IMAD.X R5, R3, 0x1, ~R5, P0 ;  /* 0x0000000103057824 */ /* 0x000fe400000e0e05 */
[----:B0-----:R-:W-:-:S05]  /*0120*/  IMAD.WIDE R2, R9, 0x8, R6 ;  /* 0x0000000809027825 */ /* 0x001fca00078e0206 */
[----:B------:R-:W-:Y:S01]  /*0130*/  STG.E.64 desc[UR4][R2.64], R4 ;  /* 0x0000000402007986 */ /* 0x000fe2000c101b04 */
[----:B------:R-:W-:Y:S05]  /*0140*/  EXIT ;  /* 0x000000000000794d */ /* 0x000fea0003800000 */
.L_x_2:
        /* <DEDUP_REMOVED lines=11> */
.L_x_8:


//--------------------- .text._Z16test_normal_readPjPm --------------------------
	.section	.text._Z16test_normal_readPjPm,"ax",@progbits
	.align	128
        .global         _Z16test_normal_readPjPm
        .type           _Z16test_normal_readPjPm,@function
        .size           _Z16test_normal_readPjPm,(.L_x_9 - _Z16test_normal_readPjPm)
        .other          _Z16test_normal_readPjPm,@"STO_CUDA_ENTRY STV_DEFAULT"
_Z16test_normal_readPjPm:
.text._Z16test_normal_readPjPm:
[----:B------:R-:W-:Y:S01]  /*0000*/  LDC R1, c[0x0][0x37c] ;  /* 0x0000df00ff017b82 */ /* 0x000fe20000000800 */
[----:B------:R-:W0:Y:S07]  /*0010*/  S2R R0, SR_TID.X ;  /* 0x0000000000007919 */ /* 0x000e2e0000002100 */
[----:B------:R-:W0:Y:S01]  /*0020*/  S2UR UR6, SR_CTAID.X ;  /* 0x00000000000679c3 */ /* 0x000e220000002500 */
[----:B------:R-:W1:Y:S07]  /*0030*/  LDCU.64 UR4, c[0x0][0x358] ;  /* 0x00006b00ff0477ac */ /* 0x000e6e0008000a00 */
[----:B------:R-:W0:Y:S02]  /*0040*/  LDC R9, c[0x0][0x360] ;  /* 0x0000d800ff097b82 */ /* 0x000e240000000800 */
[----:B0-----:R-:W-:Y:S01]  /*0050*/  IMAD R9, R9, UR6, R0 ;  /* 0x0000000609097c24 */ /* 0x001fe2000f8e0200 */
[----:B------:R-:W-:-:S02]  /*0060*/  CS2R R2, SR_GLOBALTIMERLO ;  /* 0x0000000000027805 */ /* 0x000fc40000015200 */
[----:B------:R-:W-:-:S03]  /*0070*/  CS2R R4, SR_GLOBALTIMERLO ;  /* 0x0000000000047805 */ /* 0x000fc60000015200 */
[----:B------:R-:W0:Y:S03]  /*0080*/  LDC.64 R6, c[0x0][0x388] ;  /* 0x0000e200ff067b82 */ /* 0x000e260000000a00 */
[----:B------:R-:W-:-:S04]  /*0090*/  IADD3 R4, P0, PT, -R2, R4, RZ ;  /* 0x0000000402047210 */ /* 0x000fc80007f1e1ff */
[----:B------:R-:W-:Y:S01]  /*00a0*/  IADD3.X R5, PT, PT, ~R3, R5, RZ, P0, !PT ;  /* 0x0000000503057210 */ /* 0x000fe200007fe5ff */
[----:B0-----:R-:W-:-:S05]  /*00b0*/  IMAD.WIDE R2, R9, 0x8, R6 ;  /* 0x0000000809027825 */ /* 0x001fca00078e0206 */
[----:B-1----:R-:W-:Y:S01]  /*00c0*/  STG.E.64 desc[UR4][R2.64], R4 ;  /* 0x0000000402007986 */ /* 0x002fe2000c101b04 */
[----:B------:R-:W-:Y:S05]  /*00d0*/  EXIT ;  /* 0x000000000000794d */ /* 0x000fea0003800000 */
.L_x_3:
        /* <DEDUP_REMOVED lines=10> */
.L_x_9:


//--------------------- .text._Z31test_atomicExch_high_contentionPjPm --------------------------
	.section	.text._Z31test_atomicExch_high_contentionPjPm,"ax",@progbits
	.align	128
        .global         _Z31test_atomicExch_high_contentionPjPm
        .type           _Z31test_atomicExch_high_contentionPjPm,@function
        .size           _Z31test_atomicExch_high_contentionPjPm,(.L_x_10 - _Z31test_atomicExch_high_contentionPjPm)
        .other          _Z31test_atomicExch_high_contentionPjPm,@"STO_CUDA_ENTRY STV_DEFAULT"
_Z31test_atomicExch_high_contentionPjPm:
.text._Z31test_atomicExch_high_contentionPjPm:
[----:B------:R-:W-:Y:S01]  /*0000*/  LDC R1, c[0x0][0x37c] ;  /* 0x0000df00ff017b82 */ /* 0x000fe20000000800 */
[----:B------:R-:W0:Y:S07]  /*0010*/  S2R R0, SR_TID.X ;  /* 0x0000000000007919 */ /* 0x000e2e0000002100 */
[----:B------:R-:W0:Y:S01]  /*0020*/  S2UR UR6, SR_CTAID.X ;  /* 0x00000000000679c3 */ /* 0x000e220000002500 */
[----:B------:R-:W1:Y:S07]  /*0030*/  LDCU.64 UR4, c[0x0][0x358] ;  /* 0x00006b00ff0477ac */ /* 0x000e6e0008000a00 */
[----:B------:R-:W0:Y:S02]  /*0040*/  LDC R5, c[0x0][0x360] ;  /* 0x0000d800ff057b82 */ /* 0x000e240000000800 */
[----:B0-----:R-:W-:-:S04]  /*0050*/  IMAD R5, R5, UR6, R0 ;  /* 0x0000000605057c24 */ /* 0x001fc8000f8e0200 */
[C---:B------:R-:W-:Y:S01]  /*0060*/  VIADD R19, R5.reuse, 0x3 ;  /* 0x0000000305137836 */ /* 0x040fe20000000000 */
[----:B------:R-:W-:Y:S01]  /*0070*/  CS2R R8, SR_GLOBALTIMERLO ;  /* 0x0000000000087805 */ /* 0x000fe20000015200 */
[----:B------:R-:W1:Y:S02]  /*0080*/  LDC.64 R2, c[0x0][0x380] ;  /* 0x0000e000ff027b82 */ /* 0x000e640000000a00 */
[----:B-1----:R-:W-:Y:S01]  /*0090*/  ATOMG.E.EXCH.STRONG.GPU PT, RZ, desc[UR4][R2.64], R5 ;  /* 0x8000000502ff79a8 */ /* 0x002fe2000c1ef104 */
[----:B------:R-:W-:Y:S01]  /*00a0*/  VIADD R11, R5, 0x1 ;  /* 0x00000001050b7836 */ /* 0x000fe20000000000 */
[----:B------:R-:W-:Y:S02]  /*00b0*/  CS2R R6, SR_GLOBALTIMERLO ;  /* 0x0000000000067805 */ /* 0x000fe40000015200 */
[----:B------:R-:W-:Y:S02]  /*00c0*/  CS2R R14, SR_GLOBALTIMERLO ;  /* 0x00000000000e7805 */ /* 0x000fe40000015200 */
[----:B------:R0:W-:Y:S02]  /*00d0*/  ATOMG.E.EXCH.STRONG.GPU PT, RZ, desc[UR4][R2.64], R11 ;  /* 0x8000000b02ff79a8 */ /* 0x0001e4000c1ef104 */
[----:B0-----:R-:W-:-:S02]  /*00e0*/  CS2R R10, SR_GLOBALTIMERLO ;  /* 0x00000000000a7805 */ /* 0x001fc40000015200 */
[----:B------:R-:W-:Y:S01]  /*00f0*/  CS2R R16, SR_GLOBALTIMERLO ;  /* 0x0000000000107805 */ /* 0x000fe20000015200 */
[----:B------:R-:W-:-:S05]  /*0100*/  VIADD R13, R5, 0x2 ;  /* 0x00000002050d7836 */ /* 0x000fca0000000000 */
[----:B------:R0:W-:Y:S02]  /*0110*/  ATOMG.E.EXCH.STRONG.GPU PT, RZ, desc[UR4][R2.64], R13 ;  /* 0x8000000d02ff79a8 */ /* 0x0001e4000c1ef104 */
[----:B0-----:R-:W-:Y:S02]  /*0120*/  CS2R R12, SR_GLOBALTIMERLO ;  /* 0x00000000000c7805 */ /* 0x001fe40000015200 */
[----:B------:R-:W-:-:S04]  /*0130*/  IADD3 R0, P0, P1, R16, R8, R14 ;  /* 0x0000000810007210 */ /* 0x000fc8000791e00e */
[----:B------:R-:W-:Y:S02]  /*0140*/  IADD3.X R14, PT, PT, R17, R9, R15, P0, P1 ;  /* 0x00000009110e7210 */ /* 0x000fe400007e240f */
[----:B------:R-:W-:Y:S01]  /*0150*/  CS2R R16, SR_GLOBALTIMERLO ;  /* 0x0000000000107805 */ /* 0x000fe20000015200 */
[----:B------:R0:W-:Y:S01]  /*0160*/  ATOMG.E.EXCH.STRONG.GPU PT, RZ, desc[UR4][R2.64], R19 ;  /* 0x8000001302ff79a8 */ /* 0x0001e2000c1ef104 */
[----:B------:R-:W-:Y:S02]  /*0170*/  CS2R R8, SR_GLOBALTIMERLO ;  /* 0x0000000000087805 */ /* 0x000fe40000015200 */
[----:B0-----:R-:W-:Y:S01]  /*0180*/  IADD3 R19, P0, P1, R12, R6, R10 ;  /* 0x000000060c137210 */ /* 0x001fe2000791e00a */
[----:B------:R-:W-:-:S03]  /*0190*/  VIADD R15, R5, 0x7 ;  /* 0x00000007050f7836 */ /* 0x000fc60000000000 */
[----:B------:R-:W-:Y:S02]  /*01a0*/  IADD3 R19, P2, P3, R19, -R0, -R16 ;  /* 0x8000000013137210 */ /* 0x000fe40007b5e810 */
[----:B------:R-:W-:-:S04]  /*01b0*/  IADD3.X R21, PT, PT, R13, R7, R11, P0, P1 ;  /* 0x000000070d157210 */ /* 0x000fc800007e240b */
[----:B------:R-:W-:Y:S02]  /*01c0*/  IADD3.X R21, PT, PT, R21, ~R14, ~R17, P2, P3 ;  /* 0x8000000e15157210 */ /* 0x000fe400017e6c11 */
[----:B------:R-:W-:Y:S01]  /*01d0*/  CS2R R10, SR_GLOBALTIMERLO ;  /* 0x00000000000a7805 */ /* 0x000fe20000015200 */
[----:B------:R-:W-:-:S05]  /*01e0*/  VIADD R13, R5, 0x4 ;  /* 0x00000004050d7836 */ /* 0x000fca0000000000 */
[----:B------:R0:W-:Y:S01]  /*01f0*/  ATOMG.E.EXCH.STRONG.GPU PT, RZ, desc[UR4][R2.64], R13 ;  /* 0x8000000d02ff79a8 */ /* 0x0001e2000c1ef104 */
[----:B------:R-:W-:Y:S01]  /*0200*/  VIADD R7, R5, 0x5 ;  /* 0x0000000505077836 */ /* 0x000fe20000000000 */
[----:B------:R-:W-:Y:S02]  /*0210*/  CS2R R16, SR_GLOBALTIMERLO ;  /* 0x0000000000107805 */ /* 0x000fe40000015200 */
[----:B0-----:R-:W-:Y:S02]  /*0220*/  CS2R R12, SR_GLOBALTIMERLO ;  /* 0x00000000000c7805 */ /* 0x001fe40000015200 */
[----:B------:R0:W-:Y:S02]  /*0230*/  ATOMG.E.EXCH.STRONG.GPU PT, RZ, desc[UR4][R2.64], R7 ;  /* 0x8000000702ff79a8 */ /* 0x0001e4000c1ef104 */
[----:B0-----:R-:W-:Y:S02]  /*0240*/  CS2R R6, SR_GLOBALTIMERLO ;  /* 0x0000000000067805 */ /* 0x001fe40000015200 */
[----:B------:R-:W-:-:S04]  /*0250*/  IADD3 R19, P0, P1, R16, R19, R8 ;  /* 0x0000001310137210 */ /* 0x000fc8000791e008 */
[----:B------:R-:W-:Y:S02]  /*0260*/  IADD3.X R21, PT, PT, R17, R21, R9, P0, P1 ;  /* 0x0000001511157210 */ /* 0x000fe400007e2409 */
        /* <DEDUP_REMOVED lines=9> */
[----:B------:R-:W-:Y:S01]  /*0300*/  IADD3 R19, P0, P1, R8, R19, R6 ;  /* 0x0000001308137210 */ /* 0x000fe2000791e006 */
[----:B0-----:R-:W-:-:S03]  /*0310*/  VIADD R15, R5, 0xb ;  /* 0x0000000b050f7836 */ /* 0x001fc60000000000 */
        /* <DEDUP_REMOVED lines=548> */
[----:B------:R0:W-:Y:S02]  /*2560*/  ATOMG.E.EXCH.STRONG.GPU PT, RZ, desc[UR4][R2.64], R15 ;  /* 0x8000000f02ff79a8 */ /* 0x0001e4000c1ef104 */
[----:B0-----:R-:W-:Y:S02]  /*2570*/  CS2R R2, SR_GLOBALTIMERLO ;  /* 0x0000000000027805 */ /* 0x001fe40000015200 */
[----:B------:R-:W-:-:S04]  /*2580*/  IADD3 R13, P0, P1, R6, R19, R10 ;  /* 0x00000013060d7210 */ /* 0x000fc8000791e00a */
[----:B------:R-:W-:Y:S02]  /*2590*/  IADD3.X R11, PT, PT, R7, R21, R11, P0, P1 ;  /* 0x00000015070b7210 */ /* 0x000fe400007e240b */
[----:B------:R-:W-:-:S04]  /*25a0*/  IADD3 R7, P0, P1, R13, -R0, -R8 ;  /* 0x800000000d077210 */ /* 0x000fc8000791e808 */
[----:B------:R-:W-:Y:S02]  /*25b0*/  IADD3.X R11, PT, PT, R11, ~R12, ~R9, P0, P1 ;  /* 0x8000000c0b0b7210 */ /* 0x000fe400007e2c09 */
[----:B------:R-:W-:-:S05]  /*25c0*/  IADD3 R9, P0, PT, R2, R7, RZ ;  /* 0x0000000702097210 */ /* 0x000fca0007f1e0ff */
[----:B------:R-:W-:Y:S02]  /*25d0*/  IMAD.X R0, R3, 0x1, R11, P0 ;  /* 0x0000000103007824 */ /* 0x000fe400000e060b */
[----:B------:R-:W0:Y:S03]  /*25e0*/  LDC.64 R10, c[0x0][0x388] ;  /* 0x0000e200ff0a7b82 */ /* 0x000e260000000a00 */
[--C-:B------:R-:W-:Y:S02]  /*25f0*/  SHF.R.U32.HI R13, RZ, 0x2, R0.reuse ;  /* 0x00000002ff0d7819 */ /* 0x100fe40000011600 */
        /* <DEDUP_REMOVED lines=13> */
.L_x_4:
        /* <DEDUP_REMOVED lines=11> */
.L_x_10:


//--------------------- .text._Z30test_atomicAdd_high_contentionPjPm --------------------------
	.section	.text._Z30test_atomicAdd_high_contentionPjPm,"ax",@progbits
	.align	128
        .global         _Z30test_atomicAdd_high_contentionPjPm
        .type           _Z30test_atomicAdd_high_contentionPjPm,@function
        .size           _Z30test_atomicAdd_high_contentionPjPm,(.L_x_11 - _Z30test_atomicAdd_high_contentionPjPm)
        .other          _Z30test_atomicAdd_high_contentionPjPm,@"STO_CUDA_ENTRY STV_DEFAULT"
_Z30test_atomicAdd_high_contentionPjPm:
.text._Z30test_atomicAdd_high_contentionPjPm:
[----:B------:R-:W-:Y:S01]  /*0000*/  LDC R1, c[0x0][0x37c] ;  /* 0x0000df00ff017b82 */ /* 0x000fe20000000800 */
[----:B------:R-:W-:Y:S01]  /*0010*/  IMAD.MOV.U32 R0, RZ, RZ, RZ ;  /* 0x000000ffff007224 */ /* 0x000fe200078e00ff */
[----:B------:R-:W0:Y:S01]  /*0020*/  LDCU.64 UR6, c[0x0][0x358] ;  /* 0x00006b00ff0677ac */ /* 0x000e220008000a00 */
[----:B------:R-:W-:Y:S01]  /*0030*/  IMAD.MOV.U32 R21, RZ, RZ, RZ ;  /* 0x000000ffff157224 */ /* 0x000fe200078e00ff */
[----:B------:R-:W-:-:S06]  /*0040*/  UMOV UR4, URZ ;  /* 0x000000ff00047c82 */ /* 0x000fcc0008000000 */
.L_x_5:
[----:B------:R-:W-:Y:S01]  /*0050*/  CS2R R8, SR_GLOBALTIMERLO ;  /* 0x0000000000087805 */ /* 0x000fe20000015200 */
[----:B------:R-:W1:Y:S01]  /*0060*/  S2R R4, SR_LANEID ;  /* 0x0000000000047919 */ /* 0x000e620000000000 */
[----:B------:R-:W0:Y:S01]  /*0070*/  LDC.64 R2, c[0x0][0x380] ;  /* 0x0000e000ff027b82 */ /* 0x000e220000000a00 */
[----:B------:R-:W-:Y:S02]  /*0080*/  VOTEU.ANY UR5, UPT, PT ;  /* 0x0000000000057886 */ /* 0x000fe400038e0100 */
[----:B------:R-:W-:Y:S02]  /*0090*/  UFLO.U32 UR8, UR5 ;  /* 0x00000005000872bd */ /* 0x000fe400080e0000 */
[----:B------:R-:W0:Y:S04]  /*00a0*/  POPC R5, UR5 ;  /* 0x0000000500057d09 */ /* 0x000e280008000000 */
[----:B-1----:R-:W-:-:S13]  /*00b0*/  ISETP.EQ.U32.AND P0, PT, R4, UR8, PT ;  /* 0x0000000804007c0c */ /* 0x002fda000bf02070 */
[----:B0-----:R-:W-:Y:S01]  /*00c0*/  @P0 REDG.E.ADD.STRONG.GPU desc[UR6][R2.64], R5 ;  /* 0x000000050200098e */ /* 0x001fe2000c12e106 */
[----:B------:R-:W-:Y:S02]  /*00d0*/  CS2R R10, SR_GLOBALTIMERLO ;  /* 0x00000000000a7805 */ /* 0x000fe40000015200 */
[----:B------:R-:W-:Y:S01]  /*00e0*/  CS2R R12, SR_GLOBALTIMERLO ;  /* 0x00000000000c7805 */ /* 0x000fe20000015200 */
[----:B------:R-:W-:Y:S01]  /*00f0*/  @P0 REDG.E.ADD.STRONG.GPU desc[UR6][R2.64], R5 ;  /* 0x000000050200098e */ /* 0x000fe2000c12e106 */
[----:B------:R-:W-:Y:S02]  /*0100*/  CS2R R14, SR_GLOBALTIMERLO ;  /* 0x00000000000e7805 */ /* 0x000fe40000015200 */
[----:B------:R-:W-:Y:S01]  /*0110*/  CS2R R16, SR_GLOBALTIMERLO ;  /* 0x0000000000107805 */ /* 0x000fe20000015200 */
[----:B------:R-:W-:Y:S01]  /*0120*/  @P0 REDG.E.ADD.STRONG.GPU desc[UR6][R2.64], R5 ;  /* 0x000000050200098e */ /* 0x000fe2000c12e106 */
[----:B------:R-:W-:Y:S02]  /*0130*/  CS2R R6, SR_GLOBALTIMERLO ;  /* 0x0000000000067805 */ /* 0x000fe40000015200 */
[----:B------:R-:W-:-:S02]  /*0140*/  IADD3 R0, P1, P2, R14, R0, R10 ;  /* 0x000000000e007210 */ /* 0x000fc40007a3e00a */
[----:B------:R-:W-:Y:S02]  /*0150*/  IADD3 R19, P3, P4, R16, R8, R12 ;  /* 0x0000000810137210 */ /* 0x000fe40007c7e00c */
[----:B------:R-:W-:Y:S02]  /*0160*/  IADD3.X R14, PT, PT, R15, R21, R11, P1, P2 ;  /* 0x000000150f0e7210 */ /* 0x000fe40000fe440b */
[----:B------:R-:W-:Y:S02]  /*0170*/  IADD3.X R13, PT, PT, R17, R9, R13, P3, P4 ;  /* 0x00000009110d7210 */ /* 0x000fe40001fe840d */
[----:B------:R-:W-:Y:S01]  /*0180*/  CS2R R8, SR_GLOBALTIMERLO ;  /* 0x0000000000087805 */ /* 0x000fe20000015200 */
[----:B------:R-:W-:Y:S01]  /*0190*/  @P0 REDG.E.ADD.STRONG.GPU desc[UR6][R2.64], R5 ;  /* 0x000000050200098e */ /* 0x000fe2000c12e106 */
[----:B------:R-:W-:-:S04]  /*01a0*/  CS2R R10, SR_GLOBALTIMERLO ;  /* 0x00000000000a7805 */ /* 0x000fc80000015200 */
[----:B------:R-:W-:-:S04]  /*01b0*/  IADD3 R17, P1, PT, R8, R19, RZ ;  /* 0x0000001308117210 */ /* 0x000fc80007f3e0ff */
[----:B------:R-:W-:Y:S01]  /*01c0*/  IADD3 R17, P2, P3, -R17, R0, R6 ;  /* 0x0000000011117210 */ /* 0x000fe20007b5e106 */
[----:B------:R-:W-:-:S05]  /*01d0*/  IMAD.X R19, R9, 0x1, R13, P1 ;  /* 0x0000000109137824 */ /* 0x000fca00008e060d */
[----:B------:R-:W-:Y:S02]  /*01e0*/  IADD3.X R19, PT, PT, ~R19, R14, R7, P2, P3 ;  /* 0x0000000e13137210 */ /* 0x000fe400017e6507 */
[----:B------:R-:W-:Y:S01]  /*01f0*/  CS2R R6, SR_GLOBALTIMERLO ;  /* 0x0000000000067805 */ /* 0x000fe20000015200 */
[----:B------:R-:W-:Y:S01]  /*0200*/  @P0 REDG.E.ADD.STRONG.GPU desc[UR6][R2.64], R5 ;  /* 0x000000050200098e */ /* 0x000fe2000c12e106 */
[----:B------:R-:W-:Y:S02]  /*0210*/  CS2R R12, SR_GLOBALTIMERLO ;  /* 0x00000000000c7805 */ /* 0x000fe40000015200 */
[----:B------:R-:W-:Y:S01]  /*0220*/  CS2R R14, SR_GLOBALTIMERLO ;  /* 0x00000000000e7805 */ /* 0x000fe20000015200 */
[----:B------:R-:W-:Y:S01]  /*0230*/  @P0 REDG.E.ADD.STRONG.GPU desc[UR6][R2.64], R5 ;  /* 0x000000050200098e */ /* 0x000fe2000c12e106 */
[----:B------:R-:W-:Y:S02]  /*0240*/  CS2R R8, SR_GLOBALTIMERLO ;  /* 0x0000000000087805 */ /* 0x000fe40000015200 */
[----:B------:R-:W-:-:S04]  /*0250*/  IADD3 R17, P1, P2, R12, R17, R10 ;  /* 0x000000110c117210 */ /* 0x000fc80007a3e00a */
[----:B------:R-:W-:Y:S02]  /*0260*/  IADD3.X R19, PT, PT, R13, R19, R11, P1, P2 ;  /* 0x000000130d137210 */ /* 0x000fe40000fe440b */
[----:B------:R-:W-:Y:S01]  /*0270*/  CS2R R12, SR_GLOBALTIMERLO ;  /* 0x00000000000c7805 */ /* 0x000fe20000015200 */
[----:B------:R-:W-:Y:S01]  /*0280*/  @P0 REDG.E.ADD.STRONG.GPU desc[UR6][R2.64], R5 ;  /* 0x000000050200098e */ /* 0x000fe2000c12e106 */
[----:B------:R-:W-:-:S04]  /*0290*/  CS2R R10, SR_GLOBALTIMERLO ;  /* 0x00000000000a7805 */ /* 0x000fc80000015200 */
[----:B------:R-:W-:-:S04]  /*02a0*/  IADD3 R0, P1, P2, R12, R6, R14 ;  /* 0x000000060c007210 */ /* 0x000fc80007a3e00e */
[----:B------:R-:W-:Y:S02]  /*02b0*/  IADD3.X R14, PT, PT, R13, R7, R15, P1, P2 ;  /* 0x000000070d0e7210 */ /* 0x000fe40000fe440f */
[----:B------:R-:W-:Y:S01]  /*02c0*/  CS2R R12, SR_GLOBALTIMERLO ;  /* 0x00000000000c7805 */ /* 0x000fe20000015200 */
[----:B------:R-:W-:Y:S01]  /*02d0*/  @P0 REDG.E.ADD.STRONG.GPU desc[UR6][R2.64], R5 ;  /* 0x000000050200098e */ /* 0x000fe2000c12e106 */
[----:B------:R-:W-:Y:S02]  /*02e0*/  CS2R R6, SR_GLOBALTIMERLO ;  /* 0x0000000000067805 */ /* 0x000fe40000015200 */
[----:B------:R-:W-:-:S04]  /*02f0*/  IADD3 R17, P1, P2, R10, R17, R8 ;  /* 0x000000110a117210 */ /* 0x000fc80007a3e008 */
[----:B------:R-:W-:Y:S02]  /*0300*/  IADD3 R17, P3, P4, R17, -R0, -R12 ;  /* 0x8000000011117210 */ /* 0x000fe40007c7e80c */
[----:B------:R-:W-:-:S04]  /*0310*/  IADD3.X R19, PT, PT, R11, R19, R9, P1, P2 ;  /* 0x000000130b137210 */ /* 0x000fc80000fe4409 */
[----:B------:R-:W-:Y:S02]  /*0320*/  IADD3.X R19, PT, PT, R19, ~R14, ~R13, P3, P4 ;  /* 0x8000000e13137210 */ /* 0x000fe40001fe8c0d */
        /* <DEDUP_REMOVED lines=54> */
[----:B------:R0:W-:Y:S02]  /*0690*/  @P0 REDG.E.ADD.STRONG.GPU desc[UR6][R2.64], R5 ;  /* 0x000000050200098e */ /* 0x0001e4000c12e106 */
        /* <DEDUP_REMOVED lines=10> */
[----:B------:R-:W0:Y:S01]  /*0740*/  S2R R10, SR_TID.X ;  /* 0x00000000000a7919 */ /* 0x000e220000002100 */
[--C-:B------:R-:W-:Y:S01]  /*0750*/  SHF.R.U32.HI R13, RZ, 0x2, R21.reuse ;  /* 0x00000002ff0d7819 */ /* 0x100fe20000011615 */
[----:B------:R-:W1:Y:S01]  /*0760*/  LDC.64 R8, c[0x0][0x388] ;  /* 0x0000e200ff087b82 */ /* 0x000e620000000a00 */
[----:B------:R-:W-:Y:S01]  /*0770*/  SHF.R.U64 R7, R0, 0x2, R21 ;  /* 0x0000000200077819 */ /* 0x000fe20000001215 */
[----:B------:R-:W0:Y:S01]  /*0780*/  S2R R11, SR_CTAID.X ;  /* 0x00000000000b7919 */ /* 0x000e220000002500 */
[----:B------:R-:W0:Y:S01]  /*0790*/  LDCU UR4, c[0x0][0x360] ;  /* 0x00006c00ff0477ac */ /* 0x000e220008000800 */
        /* <DEDUP_REMOVED lines=9> */
[----:B0-----:R-:W-:-:S04]  /*0830*/  IMAD R7, R11, UR4, R10 ;  /* 0x000000040b077c24 */ /* 0x001fc8000f8e020a */
[----:B-1----:R-:W-:-:S05]  /*0840*/  IMAD.WIDE R2, R7, 0x8, R8 ;  /* 0x0000000807027825 */ /* 0x002fca00078e0208 */
[----:B------:R-:W-:Y:S01]  /*0850*/  STG.E.64 desc[UR6][R2.64], R4 ;  /* 0x0000000402007986 */ /* 0x000fe2000c101b06 */
[----:B------:R-:W-:Y:S05]  /*0860*/  EXIT ;  /* 0x000000000000794d */ /* 0x000fea0003800000 */
.L_x_6:
        /* <DEDUP_REMOVED lines=9> */
.L_x_11:


//--------------------- .nv.shared.reserved.0     --------------------------
	.section	.nv.shared.reserved.0,"aw",@nobits
	.weak		__nv_reservedSMEM_offset_0_alias
	.size		__nv_reservedSMEM_offset_0_alias, 0, 64
	.other		__nv_reservedSMEM_offset_0_alias,@"STO_CUDA_RESERVED_SHARED STV_DEFAULT"
__nv_reservedSMEM_offset_0_alias:
	.zero		0
	.zero		64


//--------------------- .nv.constant0._Z29test_atomicAdd_low_contentionPjPm --------------------------
	.section	.nv.constant0._Z29test_atomicAdd_low_contentionPjPm,"a",@progbits
	.sectionflags	@""
	.align	4
.nv.constant0._Z29test_atomicAdd_low_contentionPjPm:
	.zero		912


//--------------------- .nv.constant0._Z18test_volatile_readPjPm --------------------------
	.section	.nv.constant0._Z18test_volatile_readPjPm,"a",@progbits
	.sectionflags	@""
	.align	4
.nv.constant0._Z18test_volatile_readPjPm:
	.zero		912


//--------------------- .nv.constant0._Z16test_normal_readPjPm --------------------------
	.section	.nv.constant0._Z16test_normal_readPjPm,"a",@progbits
	.sectionflags	@""
	.align	4
.nv.constant0._Z16test_normal_readPjPm:
	.zero		912


//--------------------- .nv.constant0._Z31test_atomicExch_high_contentionPjPm --------------------------
	.section	.nv.constant0._Z31test_atomicExch_high_contentionPjPm,"a",@progbits
	.sectionflags	@""
	.align	4
.nv.constant0._Z31test_atomicExch_high_contentionPjPm:
	.zero		912


//--------------------- .nv.constant0._Z30test_atomicAdd_high_contentionPjPm --------------------------
	.section	.nv.constant0._Z30test_atomicAdd_high_contentionPjPm,"a",@progbits
	.sectionflags	@""
	.align	4
.nv.constant0._Z30test_atomicAdd_high_contentionPjPm:
	.zero		912


//--------------------- SYMBOLS --------------------------

	.type		.nv.reservedSmem.offset0,@object
	.size		.nv.reservedSmem.offset0,0x4
